//
// Generated by NVIDIA NVVM Compiler
//
// Compiler Build ID: CL-36424714
// Cuda compilation tools, release 13.0, V13.0.88
// Based on NVVM 20.0.0
//

.version 9.0
.target sm_100
.address_size 64

	// .globl	_ZN6hemelb8geometry24LatticeData_CopyReceivedEPKlPKdPdl

.visible .entry _ZN6hemelb8geometry24LatticeData_CopyReceivedEPKlPKdPdl(
	.param .u64 .ptr .align 1 _ZN6hemelb8geometry24LatticeData_CopyReceivedEPKlPKdPdl_param_0,
	.param .u64 .ptr .align 1 _ZN6hemelb8geometry24LatticeData_CopyReceivedEPKlPKdPdl_param_1,
	.param .u64 .ptr .align 1 _ZN6hemelb8geometry24LatticeData_CopyReceivedEPKlPKdPdl_param_2,
	.param .u64 _ZN6hemelb8geometry24LatticeData_CopyReceivedEPKlPKdPdl_param_3
)
{
	.reg .pred 	%p<2>;
	.reg .b32 	%r<5>;
	.reg .b64 	%rd<15>;
	.reg .b64 	%fd<2>;

	ld.param.u64 	%rd2, [_ZN6hemelb8geometry24LatticeData_CopyReceivedEPKlPKdPdl_param_0];
	ld.param.u64 	%rd3, [_ZN6hemelb8geometry24LatticeData_CopyReceivedEPKlPKdPdl_param_1];
	ld.param.u64 	%rd4, [_ZN6hemelb8geometry24LatticeData_CopyReceivedEPKlPKdPdl_param_2];
	ld.param.u64 	%rd5, [_ZN6hemelb8geometry24LatticeData_CopyReceivedEPKlPKdPdl_param_3];
	mov.u32 	%r1, %ctaid.x;
	mov.u32 	%r2, %ntid.x;
	mov.u32 	%r3, %tid.x;
	mad.lo.s32 	%r4, %r1, %r2, %r3;
	cvt.s64.s32 	%rd1, %r4;
	setp.le.s64 	%p1, %rd5, %rd1;
	@%p1 bra 	$L__BB0_2;
	cvta.to.global.u64 	%rd6, %rd3;
	cvta.to.global.u64 	%rd7, %rd2;
	cvta.to.global.u64 	%rd8, %rd4;
	shl.b64 	%rd9, %rd1, 3;
	add.s64 	%rd10, %rd6, %rd9;
	ld.global.f64 	%fd1, [%rd10];
	add.s64 	%rd11, %rd7, %rd9;
	ld.global.u64 	%rd12, [%rd11];
	shl.b64 	%rd13, %rd12, 3;
	add.s64 	%rd14, %rd8, %rd13;
	st.global.f64 	[%rd14], %fd1;
$L__BB0_2:
	ret;

}


// ===== COMPILED SASS (sm_100) =====

	.target	sm_100

	.elftype	@"ET_EXEC"


//--------------------- .note.nv.tkinfo           --------------------------
	.section	.note.nv.tkinfo,"",@"SHT_NOTE"
	.sectionflags	@"SHF_NOTE_NV_TKINFO"
	.tkinfo
        /*0018*/ 	.word	0x00000002
        /*0030*/ 	.string	""
        /*0030*/ 	.string	"ptxas"
        /*0030*/ 	.string	"Cuda compilation tools, release 13.0, V13.0.88"
        /*0030*/ 	.string	"Build cuda_13.0.r13.0/compiler.36424714_0"
        /*0030*/ 	.string	"-arch sm_100 -m 64 "



//--------------------- .note.nv.cuinfo           --------------------------
	.section	.note.nv.cuinfo,"",@"SHT_NOTE"
	.sectionflags	@"SHF_NOTE_NV_CUINFO"
        /*0018*/ 	.short	0x0002
        /*001a*/ 	.short	0x0064
        /*001c*/ 	.short	0x0082
	.zero		2


//--------------------- .nv.info                  --------------------------
	.section	.nv.info,"",@"SHT_CUDA_INFO"
	.align	4


	//----- nvinfo : EIATTR_REGCOUNT
	.align		4
        /*0000*/ 	.byte	0x04, 0x2f
        /*0002*/ 	.short	(.L_1 - .L_0)
	.align		4
.L_0:
        /*0004*/ 	.word	index@(_ZN6hemelb8geometry24LatticeData_CopyReceivedEPKlPKdPdl)
        /*0008*/ 	.word	0x0000000a


	//----- nvinfo : EIATTR_FRAME_SIZE
	.align		4
.L_1:
        /*000c*/ 	.byte	0x04, 0x11
        /*000e*/ 	.short	(.L_3 - .L_2)
	.align		4
.L_2:
        /*0010*/ 	.word	index@(_ZN6hemelb8geometry24LatticeData_CopyReceivedEPKlPKdPdl)
        /*0014*/ 	.word	0x00000000


	//----- nvinfo : EIATTR_MIN_STACK_SIZE
	.align		4
.L_3:
        /*0018*/ 	.byte	0x04, 0x12
        /*001a*/ 	.short	(.L_5 - .L_4)
	.align		4
.L_4:
        /*001c*/ 	.word	index@(_ZN6hemelb8geometry24LatticeData_CopyReceivedEPKlPKdPdl)
        /*0020*/ 	.word	0x00000000
.L_5:


//--------------------- .nv.compat                --------------------------
	.section	.nv.compat,"",@"SHT_CUDA_COMPAT_INFO"
	.align	4
        /*0000*/ 	.byte	0x02, 0x09, 0x00, 0x00, 0x02, 0x02, 0x01, 0x00, 0x02, 0x05, 0x05, 0x00, 0x03, 0x07, 0x01, 0x01
        /*0010*/ 	.byte	0x02, 0x03, 0x00, 0x00, 0x02, 0x06, 0x01, 0x00, 0x04, 0x0b, 0x08, 0x00, 0x09, 0x00, 0x00, 0x00
        /*0020*/ 	.byte	0x00, 0x00, 0x00, 0x00


//--------------------- .nv.info._ZN6hemelb8geometry24LatticeData_CopyReceivedEPKlPKdPdl --------------------------
	.section	.nv.info._ZN6hemelb8geometry24LatticeData_CopyReceivedEPKlPKdPdl,"",@"SHT_CUDA_INFO"
	.sectionflags	@""
	.align	4


	//----- nvinfo : EIATTR_CUDA_API_VERSION
	.align		4
        /*0000*/ 	.byte	0x04, 0x37
        /*0002*/ 	.short	(.L_7 - .L_6)
.L_6:
        /*0004*/ 	.word	0x00000082


	//----- nvinfo : EIATTR_KPARAM_INFO
	.align		4
.L_7:
        /*0008*/ 	.byte	0x04, 0x17
        /*000a*/ 	.short	(.L_9 - .L_8)
.L_8:
        /*000c*/ 	.word	0x00000000
        /*0010*/ 	.short	0x0003
        /*0012*/ 	.short	0x0018
        /*0014*/ 	.byte	0x00, 0xf0, 0x21, 0x00


	//----- nvinfo : EIATTR_KPARAM_INFO
	.align		4
.L_9:
        /*0018*/ 	.byte	0x04, 0x17
        /*001a*/ 	.short	(.L_11 - .L_10)
.L_10:
        /*001c*/ 	.word	0x00000000
        /*0020*/ 	.short	0x0002
        /*0022*/ 	.short	0x0010
        /*0024*/ 	.byte	0x00, 0xf5, 0x21, 0x00


	//----- nvinfo : EIATTR_KPARAM_INFO
	.align		4
.L_11:
        /*0028*/ 	.byte	0x04, 0x17
        /*002a*/ 	.short	(.L_13 - .L_12)
.L_12:
        /*002c*/ 	.word	0x00000000
        /*0030*/ 	.short	0x0001
        /*0032*/ 	.short	0x0008
        /*0034*/ 	.byte	0x00, 0xf5, 0x21, 0x00


	//----- nvinfo : EIATTR_KPARAM_INFO
	.align		4
.L_13:
        /*0038*/ 	.byte	0x04, 0x17
        /*003a*/ 	.short	(.L_15 - .L_14)
.L_14:
        /*003c*/ 	.word	0x00000000
        /*0040*/ 	.short	0x0000
        /*0042*/ 	.short	0x0000
        /*0044*/ 	.byte	0x00, 0xf5, 0x21, 0x00


	//----- nvinfo : EIATTR_SPARSE_MMA_MASK
	.align		4
.L_15:
        /*0048*/ 	.byte	0x03, 0x50
        /*004a*/ 	.short	0x0000


	//----- nvinfo : EIATTR_MAXREG_COUNT
	.align		4
        /*004c*/ 	.byte	0x03, 0x1b
        /*004e*/ 	.short	0x00ff


	//----- nvinfo : EIATTR_MERCURY_ISA_VERSION
	.align		4
        /*0050*/ 	.byte	0x03, 0x5f
        /*0052*/ 	.short	0x0101


	//----- nvinfo : EIATTR_VRC_CTA_INIT_COUNT
	.align		4
        /*0054*/ 	.byte	0x02, 0x4a
	.zero		1
	.zero		1


	//----- nvinfo : EIATTR_EXIT_INSTR_OFFSETS
	.align		4
        /*0058*/ 	.byte	0x04, 0x1c
        /*005a*/ 	.short	(.L_17 - .L_16)


	//   ....[0]....
.L_16:
        /*005c*/ 	.word	0x00000090


	//   ....[1]....
        /*0060*/ 	.word	0x00000180


	//----- nvinfo : EIATTR_CBANK_PARAM_SIZE
	.align		4
.L_17:
        /*0064*/ 	.byte	0x03, 0x19
        /*0066*/ 	.short	0x0020


	//----- nvinfo : EIATTR_PARAM_CBANK
	.align		4
        /*0068*/ 	.byte	0x04, 0x0a
        /*006a*/ 	.short	(.L_19 - .L_18)
	.align		4
.L_18:
        /*006c*/ 	.word	index@(.nv.constant0._ZN6hemelb8geometry24LatticeData_CopyReceivedEPKlPKdPdl)
        /*0070*/ 	.short	0x0380
        /*0072*/ 	.short	0x0020


	//----- nvinfo : EIATTR_SW_WAR
	.align		4
.L_19:
        /*0074*/ 	.byte	0x04, 0x36
        /*0076*/ 	.short	(.L_21 - .L_20)
.L_20:
        /*0078*/ 	.word	0x00000008
.L_21:


//--------------------- .nv.callgraph             --------------------------
	.section	.nv.callgraph,"",@"SHT_CUDA_CALLGRAPH"
	.align	4
	.sectionentsize	8
	.align		4
        /*0000*/ 	.word	0x00000000
	.align		4
        /*0004*/ 	.word	0xffffffff
	.align		4
        /*0008*/ 	.word	0x00000000
	.align		4
        /*000c*/ 	.word	0xfffffffe
	.align		4
        /*0010*/ 	.word	0x00000000
	.align		4
        /*0014*/ 	.word	0xfffffffd
	.align		4
        /*0018*/ 	.word	0x00000000
	.align		4
        /*001c*/ 	.word	0xfffffffc


//--------------------- .text._ZN6hemelb8geometry24LatticeData_CopyReceivedEPKlPKdPdl --------------------------
	.section	.text._ZN6hemelb8geometry24LatticeData_CopyReceivedEPKlPKdPdl,"ax",@progbits
	.align	128
        .global         _ZN6hemelb8geometry24LatticeData_CopyReceivedEPKlPKdPdl
        .type           _ZN6hemelb8geometry24LatticeData_CopyReceivedEPKlPKdPdl,@function
        .size           _ZN6hemelb8geometry24LatticeData_CopyReceivedEPKlPKdPdl,(.L_x_1 - _ZN6hemelb8geometry24LatticeData_CopyReceivedEPKlPKdPdl)
        .other          _ZN6hemelb8geometry24LatticeData_CopyReceivedEPKlPKdPdl,@"STO_CUDA_ENTRY STV_DEFAULT"
_ZN6hemelb8geometry24LatticeData_CopyReceivedEPKlPKdPdl:
.text._ZN6hemelb8geometry24LatticeData_CopyReceivedEPKlPKdPdl:
[----:B------:R-:W-:Y:S01]  /*0000*/  LDC R1, c[0x0][0x37c] ;  /* 0x0000df00ff017b82 */ /* 0x000fe20000000800 */
[----:B------:R-:W0:Y:S07]  /*0010*/  S2R R3, SR_TID.X ;  /* 0x0000000000037919 */ /* 0x000e2e0000002100 */
[----:B------:R-:W0:Y:S01]  /*0020*/  S2UR UR4, SR_CTAID.X ;  /* 0x00000000000479c3 */ /* 0x000e220000002500 */
[----:B------:R-:W1:Y:S07]  /*0030*/  LDCU.64 UR6, c[0x0][0x398] ;  /* 0x00007300ff0677ac */ /* 0x000e6e0008000a00 */
[----:B------:R-:W0:Y:S02]  /*0040*/  LDC R0, c[0x0][0x360] ;  /* 0x0000d800ff007b82 */ /* 0x000e240000000800 */
[----:B0-----:R-:W-:-:S05]  /*0050*/  IMAD R0, R0, UR4, R3 ;  /* 0x0000000400007c24 */ /* 0x001fca000f8e0203 */
[----:B-1----:R-:W-:Y:S02]  /*0060*/  ISETP.GE.U32.AND P0, PT, R0, UR6, PT ;  /* 0x0000000600007c0c */ /* 0x002fe4000bf06070 */
[----:B------:R-:W-:-:S04]  /*0070*/  SHF.R.S32.HI R3, RZ, 0x1f, R0 ;  /* 0x0000001fff037819 */ /* 0x000fc80000011400 */
[----:B------:R-:W-:-:S13]  /*0080*/  ISETP.GE.AND.EX P0, PT, R3, UR7, PT, P0 ;  /* 0x0000000703007c0c */ /* 0x000fda000bf06300 */
[----:B------:R-:W-:Y:S05]  /*0090*/  @P0 EXIT ;  /* 0x000000000000094d */ /* 0x000fea0003800000 */
[----:B------:R-:W0:Y:S01]  /*00a0*/  LDCU.128 UR8, c[0x0][0x380] ;  /* 0x00007000ff0877ac */ /* 0x000e220008000c00 */
[C---:B------:R-:W-:Y:S01]  /*00b0*/  IMAD.SHL.U32 R2, R0.reuse, 0x8, RZ ;  /* 0x0000000800027824 */ /* 0x040fe200078e00ff */
[----:B------:R-:W-:Y:S01]  /*00c0*/  SHF.L.U64.HI R0, R0, 0x3, R3 ;  /* 0x0000000300007819 */ /* 0x000fe20000010203 */
[----:B------:R-:W1:Y:S01]  /*00d0*/  LDCU.64 UR4, c[0x0][0x358] ;  /* 0x00006b00ff0477ac */ /* 0x000e620008000a00 */
[----:B------:R-:W2:Y:S02]  /*00e0*/  LDCU.64 UR6, c[0x0][0x390] ;  /* 0x00007200ff0677ac */ /* 0x000ea40008000a00 */
[----:B0-----:R-:W-:-:S04]  /*00f0*/  IADD3 R4, P0, PT, R2, UR8, RZ ;  /* 0x0000000802047c10 */ /* 0x001fc8000ff1e0ff */
[----:B------:R-:W-:Y:S02]  /*0100*/  IADD3.X R5, PT, PT, R0, UR9, RZ, P0, !PT ;  /* 0x0000000900057c10 */ /* 0x000fe400087fe4ff */
[----:B------:R-:W-:-:S04]  /*0110*/  IADD3 R2, P0, PT, R2, UR10, RZ ;  /* 0x0000000a02027c10 */ /* 0x000fc8000ff1e0ff */
[----:B-1----:R-:W2:Y:S01]  /*0120*/  LDG.E.64 R4, desc[UR4][R4.64] ;  /* 0x0000000404047981 */ /* 0x002ea2000c1e1b00 */
[----:B------:R-:W-:-:S06]  /*0130*/  IADD3.X R3, PT, PT, R0, UR11, RZ, P0, !PT ;  /* 0x0000000b00037c10 */ /* 0x000fcc00087fe4ff */
[----:B------:R-:W3:Y:S01]  /*0140*/  LDG.E.64 R2, desc[UR4][R2.64] ;  /* 0x0000000402027981 */ /* 0x000ee2000c1e1b00 */
[----:B--2---:R-:W-:-:S04]  /*0150*/  LEA R6, P0, R4, UR6, 0x3 ;  /* 0x0000000604067c11 */ /* 0x004fc8000f8018ff */
[----:B------:R-:W-:-:S05]  /*0160*/  LEA.HI.X R7, R4, UR7, R5, 0x3, P0 ;  /* 0x0000000704077c11 */ /* 0x000fca00080f1c05 */
[----:B---3--:R-:W-:Y:S01]  /*0170*/  STG.E.64 desc[UR4][R6.64], R2 ;  /* 0x0000000206007986 */ /* 0x008fe2000c101b04 */
[----:B------:R-:W-:Y:S05]  /*0180*/  EXIT ;  /* 0x000000000000794d */ /* 0x000fea0003800000 */
.L_x_0:
[----:B------:R-:W-:-:S00]  /*0190*/  BRA `(.L_x_0) ;  /* 0xfffffffc00fc7947 */ /* 0x000fc0000383ffff */
[----:B------:R-:W-:-:S00]  /*01a0*/  NOP ;  /* 0x0000000000007918 */ /* 0x000fc00000000000 */
        /* <DEDUP_REMOVED lines=13> */
.L_x_1:


//--------------------- .nv.shared.reserved.0     --------------------------
	.section	.nv.shared.reserved.0,"aw",@nobits
	.weak		__nv_reservedSMEM_offset_0_alias
	.size		__nv_reservedSMEM_offset_0_alias, 0, 64
	.other		__nv_reservedSMEM_offset_0_alias,@"STO_CUDA_RESERVED_SHARED STV_DEFAULT"
__nv_reservedSMEM_offset_0_alias:
	.zero		0
	.zero		64


//--------------------- .nv.constant0._ZN6hemelb8geometry24LatticeData_CopyReceivedEPKlPKdPdl --------------------------
	.section	.nv.constant0._ZN6hemelb8geometry24LatticeData_CopyReceivedEPKlPKdPdl,"a",@progbits
	.sectionflags	@""
	.align	4
.nv.constant0._ZN6hemelb8geometry24LatticeData_CopyReceivedEPKlPKdPdl:
	.zero		928


//--------------------- SYMBOLS --------------------------

	.type		.nv.reservedSmem.offset0,@object
	.size		.nv.reservedSmem.offset0,0x4
